//
// Generated by NVIDIA NVVM Compiler
//
// Compiler Build ID: CL-36424714
// Cuda compilation tools, release 13.0, V13.0.88
// Based on NVVM 20.0.0
//

.version 9.0
.target sm_100
.address_size 64

	// .globl	_Z16FW_simple_kernelPiii

.visible .entry _Z16FW_simple_kernelPiii(
	.param .u64 .ptr .align 1 _Z16FW_simple_kernelPiii_param_0,
	.param .u32 _Z16FW_simple_kernelPiii_param_1,
	.param .u32 _Z16FW_simple_kernelPiii_param_2
)
{
	.reg .pred 	%p<3>;
	.reg .b32 	%r<22>;
	.reg .b64 	%rd<9>;

	ld.param.u64 	%rd2, [_Z16FW_simple_kernelPiii_param_0];
	ld.param.u32 	%r6, [_Z16FW_simple_kernelPiii_param_1];
	ld.param.u32 	%r5, [_Z16FW_simple_kernelPiii_param_2];
	mov.u32 	%r7, %ctaid.x;
	mov.u32 	%r8, %ntid.x;
	mov.u32 	%r9, %tid.x;
	mad.lo.s32 	%r1, %r7, %r8, %r9;
	mov.u32 	%r10, %ctaid.y;
	mov.u32 	%r11, %ntid.y;
	mov.u32 	%r12, %tid.y;
	mad.lo.s32 	%r13, %r10, %r11, %r12;
	max.s32 	%r14, %r1, %r13;
	setp.ge.s32 	%p1, %r14, %r6;
	@%p1 bra 	$L__BB0_3;
	cvta.to.global.u64 	%rd3, %rd2;
	mul.lo.s32 	%r15, %r6, %r1;
	add.s32 	%r16, %r15, %r13;
	mul.wide.s32 	%rd4, %r16, 4;
	add.s64 	%rd1, %rd3, %rd4;
	ld.global.u32 	%r17, [%rd1];
	add.s32 	%r18, %r15, %r5;
	mul.wide.s32 	%rd5, %r18, 4;
	add.s64 	%rd6, %rd3, %rd5;
	ld.global.u32 	%r19, [%rd6];
	mad.lo.s32 	%r20, %r5, %r6, %r13;
	mul.wide.s32 	%rd7, %r20, 4;
	add.s64 	%rd8, %rd3, %rd7;
	ld.global.u32 	%r21, [%rd8];
	add.s32 	%r3, %r21, %r19;
	setp.ge.s32 	%p2, %r3, %r17;
	@%p2 bra 	$L__BB0_3;
	st.global.u32 	[%rd1], %r3;
$L__BB0_3:
	ret;

}


// ===== COMPILED SASS (sm_100) =====

	.target	sm_100

	.elftype	@"ET_EXEC"


//--------------------- .note.nv.tkinfo           --------------------------
	.section	.note.nv.tkinfo,"",@"SHT_NOTE"
	.sectionflags	@"SHF_NOTE_NV_TKINFO"
	.tkinfo
        /*0018*/ 	.word	0x00000002
        /*0030*/ 	.string	""
        /*0030*/ 	.string	"ptxas"
        /*0030*/ 	.string	"Cuda compilation tools, release 13.0, V13.0.88"
        /*0030*/ 	.string	"Build cuda_13.0.r13.0/compiler.36424714_0"
        /*0030*/ 	.string	"-arch sm_100 -m 64 "



//--------------------- .note.nv.cuinfo           --------------------------
	.section	.note.nv.cuinfo,"",@"SHT_NOTE"
	.sectionflags	@"SHF_NOTE_NV_CUINFO"
        /*0018*/ 	.short	0x0002
        /*001a*/ 	.short	0x0064
        /*001c*/ 	.short	0x0082
	.zero		2


//--------------------- .nv.info                  --------------------------
	.section	.nv.info,"",@"SHT_CUDA_INFO"
	.align	4


	//----- nvinfo : EIATTR_REGCOUNT
	.align		4
        /*0000*/ 	.byte	0x04, 0x2f
        /*0002*/ 	.short	(.L_1 - .L_0)
	.align		4
.L_0:
        /*0004*/ 	.word	index@(_Z16FW_simple_kernelPiii)
        /*0008*/ 	.word	0x0000000e


	//----- nvinfo : EIATTR_FRAME_SIZE
	.align		4
.L_1:
        /*000c*/ 	.byte	0x04, 0x11
        /*000e*/ 	.short	(.L_3 - .L_2)
	.align		4
.L_2:
        /*0010*/ 	.word	index@(_Z16FW_simple_kernelPiii)
        /*0014*/ 	.word	0x00000000


	//----- nvinfo : EIATTR_MIN_STACK_SIZE
	.align		4
.L_3:
        /*0018*/ 	.byte	0x04, 0x12
        /*001a*/ 	.short	(.L_5 - .L_4)
	.align		4
.L_4:
        /*001c*/ 	.word	index@(_Z16FW_simple_kernelPiii)
        /*0020*/ 	.word	0x00000000
.L_5:


//--------------------- .nv.compat                --------------------------
	.section	.nv.compat,"",@"SHT_CUDA_COMPAT_INFO"
	.align	4
        /*0000*/ 	.byte	0x02, 0x09, 0x00, 0x00, 0x02, 0x02, 0x01, 0x00, 0x02, 0x05, 0x05, 0x00, 0x03, 0x07, 0x01, 0x01
        /*0010*/ 	.byte	0x02, 0x03, 0x00, 0x00, 0x02, 0x06, 0x01, 0x00, 0x04, 0x0b, 0x08, 0x00, 0x09, 0x00, 0x00, 0x00
        /*0020*/ 	.byte	0x00, 0x00, 0x00, 0x00


//--------------------- .nv.info._Z16FW_simple_kernelPiii --------------------------
	.section	.nv.info._Z16FW_simple_kernelPiii,"",@"SHT_CUDA_INFO"
	.sectionflags	@""
	.align	4


	//----- nvinfo : EIATTR_CUDA_API_VERSION
	.align		4
        /*0000*/ 	.byte	0x04, 0x37
        /*0002*/ 	.short	(.L_7 - .L_6)
.L_6:
        /*0004*/ 	.word	0x00000082


	//----- nvinfo : EIATTR_KPARAM_INFO
	.align		4
.L_7:
        /*0008*/ 	.byte	0x04, 0x17
        /*000a*/ 	.short	(.L_9 - .L_8)
.L_8:
        /*000c*/ 	.word	0x00000000
        /*0010*/ 	.short	0x0002
        /*0012*/ 	.short	0x000c
        /*0014*/ 	.byte	0x00, 0xf0, 0x11, 0x00


	//----- nvinfo : EIATTR_KPARAM_INFO
	.align		4
.L_9:
        /*0018*/ 	.byte	0x04, 0x17
        /*001a*/ 	.short	(.L_11 - .L_10)
.L_10:
        /*001c*/ 	.word	0x00000000
        /*0020*/ 	.short	0x0001
        /*0022*/ 	.short	0x0008
        /*0024*/ 	.byte	0x00, 0xf0, 0x11, 0x00


	//----- nvinfo : EIATTR_KPARAM_INFO
	.align		4
.L_11:
        /*0028*/ 	.byte	0x04, 0x17
        /*002a*/ 	.short	(.L_13 - .L_12)
.L_12:
        /*002c*/ 	.word	0x00000000
        /*0030*/ 	.short	0x0000
        /*0032*/ 	.short	0x0000
        /*0034*/ 	.byte	0x00, 0xf5, 0x21, 0x00


	//----- nvinfo : EIATTR_SPARSE_MMA_MASK
	.align		4
.L_13:
        /*0038*/ 	.byte	0x03, 0x50
        /*003a*/ 	.short	0x0000


	//----- nvinfo : EIATTR_MAXREG_COUNT
	.align		4
        /*003c*/ 	.byte	0x03, 0x1b
        /*003e*/ 	.short	0x00ff


	//----- nvinfo : EIATTR_MERCURY_ISA_VERSION
	.align		4
        /*0040*/ 	.byte	0x03, 0x5f
        /*0042*/ 	.short	0x0101


	//----- nvinfo : EIATTR_VRC_CTA_INIT_COUNT
	.align		4
        /*0044*/ 	.byte	0x02, 0x4a
	.zero		1
	.zero		1


	//----- nvinfo : EIATTR_EXIT_INSTR_OFFSETS
	.align		4
        /*0048*/ 	.byte	0x04, 0x1c
        /*004a*/ 	.short	(.L_15 - .L_14)


	//   ....[0]....
.L_14:
        /*004c*/ 	.word	0x000000c0


	//   ....[1]....
        /*0050*/ 	.word	0x000001b0


	//   ....[2]....
        /*0054*/ 	.word	0x000001d0


	//----- nvinfo : EIATTR_CBANK_PARAM_SIZE
	.align		4
.L_15:
        /*0058*/ 	.byte	0x03, 0x19
        /*005a*/ 	.short	0x0010


	//----- nvinfo : EIATTR_PARAM_CBANK
	.align		4
        /*005c*/ 	.byte	0x04, 0x0a
        /*005e*/ 	.short	(.L_17 - .L_16)
	.align		4
.L_16:
        /*0060*/ 	.word	index@(.nv.constant0._Z16FW_simple_kernelPiii)
        /*0064*/ 	.short	0x0380
        /*0066*/ 	.short	0x0010


	//----- nvinfo : EIATTR_SW_WAR
	.align		4
.L_17:
        /*0068*/ 	.byte	0x04, 0x36
        /*006a*/ 	.short	(.L_19 - .L_18)
.L_18:
        /*006c*/ 	.word	0x00000008
.L_19:


//--------------------- .nv.callgraph             --------------------------
	.section	.nv.callgraph,"",@"SHT_CUDA_CALLGRAPH"
	.align	4
	.sectionentsize	8
	.align		4
        /*0000*/ 	.word	0x00000000
	.align		4
        /*0004*/ 	.word	0xffffffff
	.align		4
        /*0008*/ 	.word	0x00000000
	.align		4
        /*000c*/ 	.word	0xfffffffe
	.align		4
        /*0010*/ 	.word	0x00000000
	.align		4
        /*0014*/ 	.word	0xfffffffd
	.align		4
        /*0018*/ 	.word	0x00000000
	.align		4
        /*001c*/ 	.word	0xfffffffc


//--------------------- .text._Z16FW_simple_kernelPiii --------------------------
	.section	.text._Z16FW_simple_kernelPiii,"ax",@progbits
	.align	128
        .global         _Z16FW_simple_kernelPiii
        .type           _Z16FW_simple_kernelPiii,@function
        .size           _Z16FW_simple_kernelPiii,(.L_x_1 - _Z16FW_simple_kernelPiii)
        .other          _Z16FW_simple_kernelPiii,@"STO_CUDA_ENTRY STV_DEFAULT"
_Z16FW_simple_kernelPiii:
.text._Z16FW_simple_kernelPiii:
[----:B------:R-:W-:Y:S01]  /*0000*/  LDC R1, c[0x0][0x37c] ;  /* 0x0000df00ff017b82 */ /* 0x000fe20000000800 */
[----:B------:R-:W0:Y:S07]  /*0010*/  S2R R3, SR_TID.X ;  /* 0x0000000000037919 */ /* 0x000e2e0000002100 */
[----:B------:R-:W0:Y:S01]  /*0020*/  LDC R0, c[0x0][0x360] ;  /* 0x0000d800ff007b82 */ /* 0x000e220000000800 */
[----:B------:R-:W1:Y:S01]  /*0030*/  LDCU UR6, c[0x0][0x388] ;  /* 0x00007100ff0677ac */ /* 0x000e620008000800 */
[----:B------:R-:W2:Y:S06]  /*0040*/  S2R R2, SR_TID.Y ;  /* 0x0000000000027919 */ /* 0x000eac0000002200 */
[----:B------:R-:W0:Y:S08]  /*0050*/  S2UR UR4, SR_CTAID.X ;  /* 0x00000000000479c3 */ /* 0x000e300000002500 */
[----:B------:R-:W2:Y:S08]  /*0060*/  S2UR UR5, SR_CTAID.Y ;  /* 0x00000000000579c3 */ /* 0x000eb00000002600 */
[----:B------:R-:W2:Y:S01]  /*0070*/  LDC R5, c[0x0][0x364] ;  /* 0x0000d900ff057b82 */ /* 0x000ea20000000800 */
[----:B0-----:R-:W-:-:S02]  /*0080*/  IMAD R0, R0, UR4, R3 ;  /* 0x0000000400007c24 */ /* 0x001fc4000f8e0203 */
[----:B--2---:R-:W-:-:S05]  /*0090*/  IMAD R5, R5, UR5, R2 ;  /* 0x0000000505057c24 */ /* 0x004fca000f8e0202 */
[----:B------:R-:W-:-:S04]  /*00a0*/  VIMNMX R2, PT, PT, R0, R5, !PT ;  /* 0x0000000500027248 */ /* 0x000fc80007fe0100 */
[----:B-1----:R-:W-:-:S13]  /*00b0*/  ISETP.GE.AND P0, PT, R2, UR6, PT ;  /* 0x0000000602007c0c */ /* 0x002fda000bf06270 */
[----:B------:R-:W-:Y:S05]  /*00c0*/  @P0 EXIT ;  /* 0x000000000000094d */ /* 0x000fea0003800000 */
[----:B------:R-:W0:Y:S01]  /*00d0*/  LDC R11, c[0x0][0x38c] ;  /* 0x0000e300ff0b7b82 */ /* 0x000e220000000800 */
[----:B------:R-:W1:Y:S01]  /*00e0*/  LDCU.64 UR4, c[0x0][0x358] ;  /* 0x00006b00ff0477ac */ /* 0x000e620008000a00 */
[----:B------:R-:W-:-:S06]  /*00f0*/  IMAD R9, R0, UR6, R5 ;  /* 0x0000000600097c24 */ /* 0x000fcc000f8e0205 */
[----:B------:R-:W2:Y:S01]  /*0100*/  LDC.64 R2, c[0x0][0x380] ;  /* 0x0000e000ff027b82 */ /* 0x000ea20000000a00 */
[----:B0-----:R-:W-:Y:S02]  /*0110*/  IMAD R7, R0, UR6, R11 ;  /* 0x0000000600077c24 */ /* 0x001fe4000f8e020b */
[----:B------:R-:W-:Y:S02]  /*0120*/  IMAD R11, R11, UR6, R5 ;  /* 0x000000060b0b7c24 */ /* 0x000fe4000f8e0205 */
[----:B--2---:R-:W-:-:S04]  /*0130*/  IMAD.WIDE R4, R7, 0x4, R2 ;  /* 0x0000000407047825 */ /* 0x004fc800078e0202 */
[--C-:B------:R-:W-:Y:S02]  /*0140*/  IMAD.WIDE R6, R11, 0x4, R2.reuse ;  /* 0x000000040b067825 */ /* 0x100fe400078e0202 */
[----:B-1----:R-:W2:Y:S02]  /*0150*/  LDG.E R4, desc[UR4][R4.64] ;  /* 0x0000000404047981 */ /* 0x002ea4000c1e1900 */
[----:B------:R-:W-:Y:S02]  /*0160*/  IMAD.WIDE R2, R9, 0x4, R2 ;  /* 0x0000000409027825 */ /* 0x000fe400078e0202 */
[----:B------:R-:W2:Y:S04]  /*0170*/  LDG.E R7, desc[UR4][R6.64] ;  /* 0x0000000406077981 */ /* 0x000ea8000c1e1900 */
[----:B------:R-:W3:Y:S01]  /*0180*/  LDG.E R0, desc[UR4][R2.64] ;  /* 0x0000000402007981 */ /* 0x000ee2000c1e1900 */
[----:B--2---:R-:W-:-:S04]  /*0190*/  IADD3 R9, PT, PT, R4, R7, RZ ;  /* 0x0000000704097210 */ /* 0x004fc80007ffe0ff */
[----:B---3--:R-:W-:-:S13]  /*01a0*/  ISETP.GE.AND P0, PT, R9, R0, PT ;  /* 0x000000000900720c */ /* 0x008fda0003f06270 */
[----:B------:R-:W-:Y:S05]  /*01b0*/  @P0 EXIT ;  /* 0x000000000000094d */ /* 0x000fea0003800000 */
[----:B------:R-:W-:Y:S01]  /*01c0*/  STG.E desc[UR4][R2.64], R9 ;  /* 0x0000000902007986 */ /* 0x000fe2000c101904 */
[----:B------:R-:W-:Y:S05]  /*01d0*/  EXIT ;  /* 0x000000000000794d */ /* 0x000fea0003800000 */
.L_x_0:
[----:B------:R-:W-:-:S00]  /*01e0*/  BRA `(.L_x_0) ;  /* 0xfffffffc00fc7947 */ /* 0x000fc0000383ffff */
[----:B------:R-:W-:-:S00]  /*01f0*/  NOP ;  /* 0x0000000000007918 */ /* 0x000fc00000000000 */
        /* <DEDUP_REMOVED lines=8> */
.L_x_1:


//--------------------- .nv.shared.reserved.0     --------------------------
	.section	.nv.shared.reserved.0,"aw",@nobits
	.weak		__nv_reservedSMEM_offset_0_alias
	.size		__nv_reservedSMEM_offset_0_alias, 0, 64
	.other		__nv_reservedSMEM_offset_0_alias,@"STO_CUDA_RESERVED_SHARED STV_DEFAULT"
__nv_reservedSMEM_offset_0_alias:
	.zero		0
	.zero		64


//--------------------- .nv.constant0._Z16FW_simple_kernelPiii --------------------------
	.section	.nv.constant0._Z16FW_simple_kernelPiii,"a",@progbits
	.sectionflags	@""
	.align	4
.nv.constant0._Z16FW_simple_kernelPiii:
	.zero		912


//--------------------- SYMBOLS --------------------------

	.type		.nv.reservedSmem.offset0,@object
	.size		.nv.reservedSmem.offset0,0x4
